	.headerflags	@"EF_CUDA_TEXMODE_UNIFIED EF_CUDA_64BIT_ADDRESS EF_CUDA_ACCELERATORS EF_CUDA_SM90 EF_CUDA_VIRTUAL_SM(EF_CUDA_SM90)"
	.elftype	@"ET_EXEC"


//--------------------- .nv.info                  --------------------------
	.section	.nv.info,"",@"SHT_CUDA_INFO"
	.align	4


	//----- nvinfo : EIATTR_REGCOUNT
	.align		4
        /*0000*/ 	.byte	0x04, 0x2f
        /*0002*/ 	.short	(.L_3 - .L_2)
	.align		4
.L_2:
        /*0004*/ 	.word	index@(triton_poi_fused__native_batch_norm_legit_no_training_add_convolution_relu_1)
        /*0008*/ 	.word	0x0000001a


	//----- nvinfo : EIATTR_MIN_STACK_SIZE
	.align		4
.L_3:
        /*000c*/ 	.byte	0x04, 0x12
        /*000e*/ 	.short	(.L_5 - .L_4)
	.align		4
.L_4:
        /*0010*/ 	.word	index@(triton_poi_fused__native_batch_norm_legit_no_training_add_convolution_relu_1)
        /*0014*/ 	.word	0x00000000


	//----- nvinfo : EIATTR_FRAME_SIZE
	.align		4
.L_5:
        /*0018*/ 	.byte	0x04, 0x11
        /*001a*/ 	.short	(.L_7 - .L_6)
	.align		4
.L_6:
        /*001c*/ 	.word	index@(triton_poi_fused__native_batch_norm_legit_no_training_add_convolution_relu_1)
        /*0020*/ 	.word	0x00000000


	//----- nvinfo : EIATTR_MIN_STACK_SIZE
	.align		4
.L_7:
        /*0024*/ 	.byte	0x04, 0x12
        /*0026*/ 	.short	(.L_9 - .L_8)
	.align		4
.L_8:
        /*0028*/ 	.word	index@(triton_poi_fused__native_batch_norm_legit_no_training_add_convolution_relu_1)
        /*002c*/ 	.word	0x00000000
.L_9:


//--------------------- .nv.info.triton_poi_fused__native_batch_norm_legit_no_training_add_convolution_relu_1 --------------------------
	.section	.nv.info.triton_poi_fused__native_batch_norm_legit_no_training_add_convolution_relu_1,"",@"SHT_CUDA_INFO"
	.sectionflags	@""
	.align	4


	//----- nvinfo : EIATTR_CUDA_API_VERSION
	.align		4
        /*0000*/ 	.byte	0x04, 0x37
        /*0002*/ 	.short	(.L_11 - .L_10)
.L_10:
        /*0004*/ 	.word	0x0000007c


	//----- nvinfo : EIATTR_KPARAM_INFO
	.align		4
.L_11:
        /*0008*/ 	.byte	0x04, 0x17
        /*000a*/ 	.short	(.L_13 - .L_12)
.L_12:
        /*000c*/ 	.word	0x00000000
        /*0010*/ 	.short	0x0008
        /*0012*/ 	.short	0x0040
        /*0014*/ 	.byte	0x00, 0xf0, 0x11, 0x00


	//----- nvinfo : EIATTR_KPARAM_INFO
	.align		4
.L_13:
        /*0018*/ 	.byte	0x04, 0x17
        /*001a*/ 	.short	(.L_15 - .L_14)
.L_14:
        /*001c*/ 	.word	0x00000000
        /*0020*/ 	.short	0x0007
        /*0022*/ 	.short	0x0038
        /*0024*/ 	.byte	0x00, 0xf4, 0x21, 0x00


	//----- nvinfo : EIATTR_KPARAM_INFO
	.align		4
.L_15:
        /*0028*/ 	.byte	0x04, 0x17
        /*002a*/ 	.short	(.L_17 - .L_16)
.L_16:
        /*002c*/ 	.word	0x00000000
        /*0030*/ 	.short	0x0006
        /*0032*/ 	.short	0x0030
        /*0034*/ 	.byte	0x00, 0xf4, 0x21, 0x00


	//----- nvinfo : EIATTR_KPARAM_INFO
	.align		4
.L_17:
        /*0038*/ 	.byte	0x04, 0x17
        /*003a*/ 	.short	(.L_19 - .L_18)
.L_18:
        /*003c*/ 	.word	0x00000000
        /*0040*/ 	.short	0x0005
        /*0042*/ 	.short	0x0028
        /*0044*/ 	.byte	0x00, 0xf4, 0x21, 0x00


	//----- nvinfo : EIATTR_KPARAM_INFO
	.align		4
.L_19:
        /*0048*/ 	.byte	0x04, 0x17
        /*004a*/ 	.short	(.L_21 - .L_20)
.L_20:
        /*004c*/ 	.word	0x00000000
        /*0050*/ 	.short	0x0004
        /*0052*/ 	.short	0x0020
        /*0054*/ 	.byte	0x00, 0xf4, 0x21, 0x00


	//----- nvinfo : EIATTR_KPARAM_INFO
	.align		4
.L_21:
        /*0058*/ 	.byte	0x04, 0x17
        /*005a*/ 	.short	(.L_23 - .L_22)
.L_22:
        /*005c*/ 	.word	0x00000000
        /*0060*/ 	.short	0x0003
        /*0062*/ 	.short	0x0018
        /*0064*/ 	.byte	0x00, 0xf4, 0x21, 0x00


	//----- nvinfo : EIATTR_KPARAM_INFO
	.align		4
.L_23:
        /*0068*/ 	.byte	0x04, 0x17
        /*006a*/ 	.short	(.L_25 - .L_24)
.L_24:
        /*006c*/ 	.word	0x00000000
        /*0070*/ 	.short	0x0002
        /*0072*/ 	.short	0x0010
        /*0074*/ 	.byte	0x00, 0xf4, 0x21, 0x00


	//----- nvinfo : EIATTR_KPARAM_INFO
	.align		4
.L_25:
        /*0078*/ 	.byte	0x04, 0x17
        /*007a*/ 	.short	(.L_27 - .L_26)
.L_26:
        /*007c*/ 	.word	0x00000000
        /*0080*/ 	.short	0x0001
        /*0082*/ 	.short	0x0008
        /*0084*/ 	.byte	0x00, 0xf4, 0x21, 0x00


	//----- nvinfo : EIATTR_KPARAM_INFO
	.align		4
.L_27:
        /*0088*/ 	.byte	0x04, 0x17
        /*008a*/ 	.short	(.L_29 - .L_28)
.L_28:
        /*008c*/ 	.word	0x00000000
        /*0090*/ 	.short	0x0000
        /*0092*/ 	.short	0x0000
        /*0094*/ 	.byte	0x00, 0xf4, 0x21, 0x00


	//----- nvinfo : EIATTR_SPARSE_MMA_MASK
	.align		4
.L_29:
        /*0098*/ 	.byte	0x03, 0x50
        /*009a*/ 	.short	0x0000


	//----- nvinfo : EIATTR_MAXREG_COUNT
	.align		4
        /*009c*/ 	.byte	0x03, 0x1b
        /*009e*/ 	.short	0x00ff


	//----- nvinfo : EIATTR_EXIT_INSTR_OFFSETS
	.align		4
        /*00a0*/ 	.byte	0x04, 0x1c
        /*00a2*/ 	.short	(.L_31 - .L_30)


	//   ....[0]....
.L_30:
        /*00a4*/ 	.word	0x00000410


	//   ....[1]....
        /*00a8*/ 	.word	0x00000430


	//----- nvinfo : EIATTR_REQNTID
	.align		4
.L_31:
        /*00ac*/ 	.byte	0x04, 0x10
        /*00ae*/ 	.short	(.L_33 - .L_32)
.L_32:
        /*00b0*/ 	.word	0x00000080
        /*00b4*/ 	.word	0x00000001
        /*00b8*/ 	.word	0x00000001


	//----- nvinfo : EIATTR_CBANK_PARAM_SIZE
	.align		4
.L_33:
        /*00bc*/ 	.byte	0x03, 0x19
        /*00be*/ 	.short	0x0044


	//----- nvinfo : EIATTR_PARAM_CBANK
	.align		4
        /*00c0*/ 	.byte	0x04, 0x0a
        /*00c2*/ 	.short	(.L_35 - .L_34)
	.align		4
.L_34:
        /*00c4*/ 	.word	index@(.nv.constant0.triton_poi_fused__native_batch_norm_legit_no_training_add_convolution_relu_1)
        /*00c8*/ 	.short	0x0210
        /*00ca*/ 	.short	0x0044


	//----- nvinfo : EIATTR_SW_WAR
	.align		4
.L_35:
        /*00cc*/ 	.byte	0x04, 0x36
        /*00ce*/ 	.short	(.L_37 - .L_36)
.L_36:
        /*00d0*/ 	.word	0x00000008
.L_37:


//--------------------- .nv.callgraph             --------------------------
	.section	.nv.callgraph,"",@"SHT_CUDA_CALLGRAPH"
	.align	4
	.sectionentsize	8
	.align		4
        /*0000*/ 	.word	0x00000000
	.align		4
        /*0004*/ 	.word	0xffffffff
	.align		4
        /*0008*/ 	.word	0x00000000
	.align		4
        /*000c*/ 	.word	0xfffffffe
	.align		4
        /*0010*/ 	.word	0x00000000
	.align		4
        /*0014*/ 	.word	0xfffffffd
	.align		4
        /*0018*/ 	.word	0x00000000
	.align		4
        /*001c*/ 	.word	0xfffffffc


//--------------------- .nv.constant4             --------------------------
	.section	.nv.constant4,"a",@progbits
	.align	8
	.align		8
.nv.constant4:
        /*0000*/ 	.dword	_$_str
	.align		8
        /*0008*/ 	.dword	_$_str_$_2


//--------------------- .text.triton_poi_fused__native_batch_norm_legit_no_training_add_convolution_relu_1 --------------------------
	.section	.text.triton_poi_fused__native_batch_norm_legit_no_training_add_convolution_relu_1,"ax",@progbits
	.align	128
        .global         triton_poi_fused__native_batch_norm_legit_no_training_add_convolution_relu_1
        .type           triton_poi_fused__native_batch_norm_legit_no_training_add_convolution_relu_1,@function
        .size           triton_poi_fused__native_batch_norm_legit_no_training_add_convolution_relu_1,(.L_x_1 - triton_poi_fused__native_batch_norm_legit_no_training_add_convolution_relu_1)
        .other          triton_poi_fused__native_batch_norm_legit_no_training_add_convolution_relu_1,@"STO_CUDA_ENTRY STV_DEFAULT"
triton_poi_fused__native_batch_norm_legit_no_training_add_convolution_relu_1:
.text.triton_poi_fused__native_batch_norm_legit_no_training_add_convolution_relu_1:
[----:B------:R-:W0:Y:S01]  /*0000*/  LDC R1, c[0x0][0x28] ;  /* 0x00000a00ff017b82 */ /* 0x000e220000000800 */
[----:B------:R-:W1:Y:S07]  /*0010*/  S2R R17, SR_TID.X ;  /* 0x0000000000117919 */ /* 0x000e6e0000002100 */
[----:B------:R-:W2:Y:S01]  /*0020*/  LDC.64 R4, c[0x0][0x230] ;  /* 0x00008c00ff047b82 */ /* 0x000ea20000000a00 */
[----:B------:R-:W-:Y:S01]  /*0030*/  ULDC.64 UR4, c[0x0][0x208] ;  /* 0x0000820000047ab9 */ /* 0x000fe20000000a00 */
[----:B------:R-:W3:Y:S06]  /*0040*/  S2R R0, SR_CTAID.X ;  /* 0x0000000000007919 */ /* 0x000eec0000002500 */
[----:B------:R-:W4:Y:S08]  /*0050*/  LDC.64 R18, c[0x0][0x220] ;  /* 0x00008800ff127b82 */ /* 0x000f300000000a00 */
[----:B------:R-:W5:Y:S08]  /*0060*/  LDC.64 R22, c[0x0][0x210] ;  /* 0x00008400ff167b82 */ /* 0x000f700000000a00 */
[----:B------:R-:W4:Y:S01]  /*0070*/  LDC.64 R20, c[0x0][0x228] ;  /* 0x00008a00ff147b82 */ /* 0x000f220000000a00 */
[----:B-1----:R-:W-:-:S07]  /*0080*/  LOP3.LUT R17, R17, 0x7f, RZ, 0xc0, !PT ;  /* 0x0000007f11117812 */ /* 0x002fce00078ec0ff */
[----:B------:R-:W1:Y:S01]  /*0090*/  LDC.64 R10, c[0x0][0x238] ;  /* 0x00008e00ff0a7b82 */ /* 0x000e620000000a00 */
[----:B---3--:R-:W-:Y:S02]  /*00a0*/  SHF.R.S32.HI R2, RZ, 0x18, R0 ;  /* 0x00000018ff027819 */ /* 0x008fe40000011400 */
[----:B------:R-:W-:Y:S02]  /*00b0*/  LEA R17, R0, R17, 0x7 ;  /* 0x0000001100117211 */ /* 0x000fe400078e38ff */
[----:B------:R-:W-:-:S03]  /*00c0*/  SGXT R0, R2, 0x1 ;  /* 0x000000010200781a */ /* 0x000fc60000000200 */
[----:B------:R-:W3:Y:S01]  /*00d0*/  LDC.64 R8, c[0x0][0x240] ;  /* 0x00009000ff087b82 */ /* 0x000ee20000000a00 */
[----:B------:R-:W-:Y:S02]  /*00e0*/  ISETP.GE.AND P0, PT, R17, 0x100, PT ;  /* 0x000001001100780c */ /* 0x000fe40003f06270 */
[----:B------:R-:W-:-:S04]  /*00f0*/  LEA.HI R0, R0, R17, RZ, 0x4 ;  /* 0x0000001100007211 */ /* 0x000fc800078f20ff */
[----:B------:R-:W-:Y:S01]  /*0100*/  SHF.R.S32.HI R0, RZ, 0x4, R0 ;  /* 0x00000004ff007819 */ /* 0x000fe20000011400 */
[----:B------:R-:W3:Y:S03]  /*0110*/  LDC.64 R6, c[0x0][0x218] ;  /* 0x00008600ff067b82 */ /* 0x000ee60000000a00 */
[----:B------:R-:W-:-:S04]  /*0120*/  LEA.HI R2, R0, R0, RZ, 0x2 ;  /* 0x0000000000027211 */ /* 0x000fc800078f10ff */
[----:B------:R-:W-:Y:S02]  /*0130*/  LOP3.LUT R13, R2, 0xfffffffc, RZ, 0xc0, !PT ;  /* 0xfffffffc020d7812 */ /* 0x000fe400078ec0ff */
[----:B------:R-:W3:Y:S02]  /*0140*/  LDC.64 R2, c[0x0][0x248] ;  /* 0x00009200ff027b82 */ /* 0x000ee40000000a00 */
[----:B------:R-:W-:Y:S01]  /*0150*/  IADD3 R13, R0, -R13, RZ ;  /* 0x8000000d000d7210 */ /* 0x000fe20007ffe0ff */
[----:B------:R-:W-:-:S04]  /*0160*/  HFMA2.MMA R0, -RZ, RZ, 0, 0 ;  /* 0x00000000ff007435 */ /* 0x000fc800000001ff */
[----:B--2---:R-:W-:-:S06]  /*0170*/  IMAD.WIDE R4, R13, 0x4, R4 ;  /* 0x000000040d047825 */ /* 0x004fcc00078e0204 */
[----:B------:R5:W2:Y:S01]  /*0180*/  @!P0 LDG.E.EL R0, desc[UR4][R4.64] ;  /* 0x0000000404008981 */ /* 0x000aa2000c2e1900 */
[----:B------:R-:W-:Y:S01]  /*0190*/  IMAD.MOV.U32 R12, RZ, RZ, RZ ;  /* 0x000000ffff0c7224 */ /* 0x000fe200078e00ff */
[----:B------:R-:W-:Y:S01]  /*01a0*/  CS2R R14, SRZ ;  /* 0x00000000000e7805 */ /* 0x000fe2000001ff00 */
[----:B----4-:R-:W-:-:S05]  /*01b0*/  IMAD.WIDE R18, R13, 0x4, R18 ;  /* 0x000000040d127825 */ /* 0x010fca00078e0212 */
[----:B------:R4:W2:Y:S01]  /*01c0*/  @!P0 LDG.E.EL R12, desc[UR4][R18.64] ;  /* 0x00000004120c8981 */ /* 0x0008a2000c2e1900 */
[----:B-----5:R-:W-:-:S04]  /*01d0*/  IMAD.WIDE R4, R17, 0x4, R22 ;  /* 0x0000000411047825 */ /* 0x020fc800078e0216 */
[C---:B0-----:R-:W-:Y:S01]  /*01e0*/  IMAD.WIDE R22, R13.reuse, 0x4, R20 ;  /* 0x000000040d167825 */ /* 0x041fe200078e0214 */
[----:B------:R-:W5:Y:S01]  /*01f0*/  @!P0 LDG.E R15, desc[UR4][R4.64] ;  /* 0x00000004040f8981 */ /* 0x000f62000c1e1900 */
[----:B------:R-:W-:Y:S01]  /*0200*/  HFMA2.MMA R21, -RZ, RZ, 0, 0 ;  /* 0x00000000ff157435 */ /* 0x000fe200000001ff */
[----:B------:R-:W-:Y:S02]  /*0210*/  MOV R16, RZ ;  /* 0x000000ff00107202 */ /* 0x000fe40000000f00 */
[----:B------:R-:W5:Y:S01]  /*0220*/  @!P0 LDG.E.EL R14, desc[UR4][R22.64] ;  /* 0x00000004160e8981 */ /* 0x000f62000c2e1900 */
[----:B-1----:R-:W-:-:S04]  /*0230*/  IMAD.WIDE R10, R13, 0x4, R10 ;  /* 0x000000040d0a7825 */ /* 0x002fc800078e020a */
[C---:B---3--:R-:W-:Y:S01]  /*0240*/  IMAD.WIDE R8, R13.reuse, 0x4, R8 ;  /* 0x000000040d087825 */ /* 0x048fe200078e0208 */
[----:B------:R-:W3:Y:S04]  /*0250*/  @!P0 LDG.E.EL R16, desc[UR4][R10.64] ;  /* 0x000000040a108981 */ /* 0x000ee8000c2e1900 */
[----:B------:R0:W3:Y:S01]  /*0260*/  @!P0 LDG.E.EL R21, desc[UR4][R8.64] ;  /* 0x0000000408158981 */ /* 0x0000e2000c2e1900 */
[----:B------:R-:W-:Y:S01]  /*0270*/  IMAD.WIDE R2, R13, 0x4, R2 ;  /* 0x000000040d027825 */ /* 0x000fe200078e0202 */
[----:B------:R-:W-:-:S03]  /*0280*/  MOV R13, RZ ;  /* 0x000000ff000d7202 */ /* 0x000fc60000000f00 */
[----:B----4-:R-:W-:Y:S02]  /*0290*/  IMAD.MOV.U32 R18, RZ, RZ, RZ ;  /* 0x000000ffff127224 */ /* 0x010fe400078e00ff */
[----:B------:R-:W-:-:S04]  /*02a0*/  IMAD.WIDE R6, R17, 0x4, R6 ;  /* 0x0000000411067825 */ /* 0x000fc800078e0206 */
[----:B------:R1:W4:Y:S04]  /*02b0*/  @!P0 LDG.E.EL R18, desc[UR4][R2.64] ;  /* 0x0000000402128981 */ /* 0x000328000c2e1900 */
[----:B------:R-:W4:Y:S01]  /*02c0*/  @!P0 LDG.E R13, desc[UR4][R6.64] ;  /* 0x00000004060d8981 */ /* 0x000f22000c1e1900 */
[----:B0-----:R-:W-:Y:S01]  /*02d0*/  HFMA2.MMA R8, -RZ, RZ, 1.625, 0 ;  /* 0x3e800000ff087435 */ /* 0x001fe200000001ff */
[----:B--2---:R-:W-:-:S04]  /*02e0*/  FADD R0, R0, 9.9999997473787516356e-06 ;  /* 0x3727c5ac00007421 */ /* 0x004fc80000000000 */
[----:B------:R-:W0:Y:S02]  /*02f0*/  MUFU.SQRT R17, R0 ;  /* 0x0000000000117308 */ /* 0x000e240000002000 */
[C---:B0-----:R-:W-:Y:S02]  /*0300*/  FSETP.GT.AND P1, PT, R17.reuse, 8.50705917302346158658e+37, PT ;  /* 0x7e8000001100780b */ /* 0x041fe40003f24000 */
[----:B------:R-:W-:-:S11]  /*0310*/  FSETP.GEU.AND P2, PT, R17, 1.175494350822287508e-38, PT ;  /* 0x008000001100780b */ /* 0x000fd60003f4e000 */
[----:B------:R-:W-:-:S04]  /*0320*/  @P1 FMUL R17, R17, 0.25 ;  /* 0x3e80000011111820 */ /* 0x000fc80000400000 */
[----:B------:R-:W-:-:S06]  /*0330*/  @!P2 FMUL R17, R17, 16777216 ;  /* 0x4b8000001111a820 */ /* 0x000fcc0000400000 */
[----:B------:R-:W1:Y:S01]  /*0340*/  MUFU.RCP R17, R17 ;  /* 0x0000001100117308 */ /* 0x000e620000001000 */
[----:B------:R-:W-:Y:S01]  /*0350*/  FSEL R8, R8, 1, P1 ;  /* 0x3f80000008087808 */ /* 0x000fe20000800000 */
[----:B-----5:R-:W-:-:S04]  /*0360*/  FADD R15, R12, R15 ;  /* 0x0000000f0c0f7221 */ /* 0x020fc80000000000 */
[----:B------:R-:W-:Y:S01]  /*0370*/  @!P2 FMUL R8, R8, 16777216 ;  /* 0x4b8000000808a820 */ /* 0x000fe20000400000 */
[----:B------:R-:W-:-:S03]  /*0380*/  FADD R14, R15, -R14 ;  /* 0x8000000e0f0e7221 */ /* 0x000fc60000000000 */
[----:B-1----:R-:W-:-:S04]  /*0390*/  FMUL R3, R17, R8 ;  /* 0x0000000811037220 */ /* 0x002fc80000400000 */
[----:B------:R-:W-:-:S04]  /*03a0*/  FMUL R14, R14, R3 ;  /* 0x000000030e0e7220 */ /* 0x000fc80000400000 */
[----:B---3--:R-:W-:-:S05]  /*03b0*/  FFMA R14, R14, R16, R21 ;  /* 0x000000100e0e7223 */ /* 0x008fca0000000015 */
[----:B------:R-:W-:Y:S01]  /*03c0*/  FSETP.GEU.AND P1, PT, R14, RZ, PT ;  /* 0x000000ff0e00720b */ /* 0x000fe20003f2e000 */
[----:B----4-:R-:W-:Y:S01]  /*03d0*/  FADD R13, R18, R13 ;  /* 0x0000000d120d7221 */ /* 0x010fe20000000000 */
[----:B------:R0:W-:Y:S02]  /*03e0*/  @!P0 STG.E desc[UR4][R4.64], R15 ;  /* 0x0000000f04008986 */ /* 0x0001e4000c101904 */
[----:B------:R-:W-:-:S05]  /*03f0*/  FSEL R14, R14, RZ, P1 ;  /* 0x000000ff0e0e7208 */ /* 0x000fca0000800000 */
[----:B------:R-:W-:Y:S01]  /*0400*/  FADD R13, R14, R13 ;  /* 0x0000000d0e0d7221 */ /* 0x000fe20000000000 */
[----:B0-----:R-:W-:Y:S06]  /*0410*/  @P0 EXIT ;  /* 0x000000000000094d */ /* 0x001fec0003800000 */
[----:B------:R-:W-:Y:S01]  /*0420*/  STG.E desc[UR4][R6.64], R13 ;  /* 0x0000000d06007986 */ /* 0x000fe2000c101904 */
[----:B------:R-:W-:Y:S05]  /*0430*/  EXIT ;  /* 0x000000000000794d */ /* 0x000fea0003800000 */
.L_x_0:
[----:B------:R-:W-:-:S00]  /*0440*/  BRA `(.L_x_0) ;  /* 0xfffffffc00fc7947 */ /* 0x000fc0000383ffff */
[----:B------:R-:W-:-:S00]  /*0450*/  NOP ;  /* 0x0000000000007918 */ /* 0x000fc00000000000 */
        /* <DEDUP_REMOVED lines=10> */
.L_x_1:


//--------------------- .nv.global.init           --------------------------
	.section	.nv.global.init,"aw",@progbits
.nv.global.init:
	.type		_$_str,@object
	.size		_$_str,(_$_str_$_2 - _$_str)
_$_str:
        /*0000*/ 	.byte	0x5f, 0x5f, 0x43, 0x55, 0x44, 0x41, 0x5f, 0x46, 0x54, 0x5a, 0x00
	.type		_$_str_$_2,@object
	.size		_$_str_$_2,(.L_1 - _$_str_$_2)
_$_str_$_2:
        /*000b*/ 	.byte	0x5f, 0x5f, 0x43, 0x55, 0x44, 0x41, 0x5f, 0x50, 0x52, 0x45, 0x43, 0x5f, 0x53, 0x51, 0x52, 0x54
        /*001b*/ 	.byte	0x00
.L_1:


//--------------------- .nv.constant0.triton_poi_fused__native_batch_norm_legit_no_training_add_convolution_relu_1 --------------------------
	.section	.nv.constant0.triton_poi_fused__native_batch_norm_legit_no_training_add_convolution_relu_1,"a",@progbits
	.sectionflags	@""
	.align	4
.nv.constant0.triton_poi_fused__native_batch_norm_legit_no_training_add_convolution_relu_1:
	.zero		596
